	.headerflags	@"EF_CUDA_TEXMODE_UNIFIED EF_CUDA_64BIT_ADDRESS EF_CUDA_ACCELERATORS EF_CUDA_SM90 EF_CUDA_VIRTUAL_SM(EF_CUDA_SM90)"
	.elftype	@"ET_EXEC"


//--------------------- .nv.info                  --------------------------
	.section	.nv.info,"",@"SHT_CUDA_INFO"
	.align	4


	//----- nvinfo : EIATTR_REGCOUNT
	.align		4
        /*0000*/ 	.byte	0x04, 0x2f
        /*0002*/ 	.short	(.L_3 - .L_2)
	.align		4
.L_2:
        /*0004*/ 	.word	index@(triton_poi_fused__native_batch_norm_legit_no_training_convolution_relu_threshold_backward_35)
        /*0008*/ 	.word	0x00000020


	//----- nvinfo : EIATTR_MIN_STACK_SIZE
	.align		4
.L_3:
        /*000c*/ 	.byte	0x04, 0x12
        /*000e*/ 	.short	(.L_5 - .L_4)
	.align		4
.L_4:
        /*0010*/ 	.word	index@(triton_poi_fused__native_batch_norm_legit_no_training_convolution_relu_threshold_backward_35)
        /*0014*/ 	.word	0x00000000


	//----- nvinfo : EIATTR_FRAME_SIZE
	.align		4
.L_5:
        /*0018*/ 	.byte	0x04, 0x11
        /*001a*/ 	.short	(.L_7 - .L_6)
	.align		4
.L_6:
        /*001c*/ 	.word	index@(triton_poi_fused__native_batch_norm_legit_no_training_convolution_relu_threshold_backward_35)
        /*0020*/ 	.word	0x00000000


	//----- nvinfo : EIATTR_MIN_STACK_SIZE
	.align		4
.L_7:
        /*0024*/ 	.byte	0x04, 0x12
        /*0026*/ 	.short	(.L_9 - .L_8)
	.align		4
.L_8:
        /*0028*/ 	.word	index@(triton_poi_fused__native_batch_norm_legit_no_training_convolution_relu_threshold_backward_35)
        /*002c*/ 	.word	0x00000000
.L_9:


//--------------------- .nv.info.triton_poi_fused__native_batch_norm_legit_no_training_convolution_relu_threshold_backward_35 --------------------------
	.section	.nv.info.triton_poi_fused__native_batch_norm_legit_no_training_convolution_relu_threshold_backward_35,"",@"SHT_CUDA_INFO"
	.sectionflags	@""
	.align	4


	//----- nvinfo : EIATTR_CUDA_API_VERSION
	.align		4
        /*0000*/ 	.byte	0x04, 0x37
        /*0002*/ 	.short	(.L_11 - .L_10)
.L_10:
        /*0004*/ 	.word	0x0000007c


	//----- nvinfo : EIATTR_KPARAM_INFO
	.align		4
.L_11:
        /*0008*/ 	.byte	0x04, 0x17
        /*000a*/ 	.short	(.L_13 - .L_12)
.L_12:
        /*000c*/ 	.word	0x00000000
        /*0010*/ 	.short	0x0008
        /*0012*/ 	.short	0x0040
        /*0014*/ 	.byte	0x00, 0xf0, 0x11, 0x00


	//----- nvinfo : EIATTR_KPARAM_INFO
	.align		4
.L_13:
        /*0018*/ 	.byte	0x04, 0x17
        /*001a*/ 	.short	(.L_15 - .L_14)
.L_14:
        /*001c*/ 	.word	0x00000000
        /*0020*/ 	.short	0x0007
        /*0022*/ 	.short	0x0038
        /*0024*/ 	.byte	0x00, 0xf4, 0x21, 0x00


	//----- nvinfo : EIATTR_KPARAM_INFO
	.align		4
.L_15:
        /*0028*/ 	.byte	0x04, 0x17
        /*002a*/ 	.short	(.L_17 - .L_16)
.L_16:
        /*002c*/ 	.word	0x00000000
        /*0030*/ 	.short	0x0006
        /*0032*/ 	.short	0x0030
        /*0034*/ 	.byte	0x00, 0xf4, 0x21, 0x00


	//----- nvinfo : EIATTR_KPARAM_INFO
	.align		4
.L_17:
        /*0038*/ 	.byte	0x04, 0x17
        /*003a*/ 	.short	(.L_19 - .L_18)
.L_18:
        /*003c*/ 	.word	0x00000000
        /*0040*/ 	.short	0x0005
        /*0042*/ 	.short	0x0028
        /*0044*/ 	.byte	0x00, 0xf4, 0x21, 0x00


	//----- nvinfo : EIATTR_KPARAM_INFO
	.align		4
.L_19:
        /*0048*/ 	.byte	0x04, 0x17
        /*004a*/ 	.short	(.L_21 - .L_20)
.L_20:
        /*004c*/ 	.word	0x00000000
        /*0050*/ 	.short	0x0004
        /*0052*/ 	.short	0x0020
        /*0054*/ 	.byte	0x00, 0xf4, 0x21, 0x00


	//----- nvinfo : EIATTR_KPARAM_INFO
	.align		4
.L_21:
        /*0058*/ 	.byte	0x04, 0x17
        /*005a*/ 	.short	(.L_23 - .L_22)
.L_22:
        /*005c*/ 	.word	0x00000000
        /*0060*/ 	.short	0x0003
        /*0062*/ 	.short	0x0018
        /*0064*/ 	.byte	0x00, 0xf4, 0x21, 0x00


	//----- nvinfo : EIATTR_KPARAM_INFO
	.align		4
.L_23:
        /*0068*/ 	.byte	0x04, 0x17
        /*006a*/ 	.short	(.L_25 - .L_24)
.L_24:
        /*006c*/ 	.word	0x00000000
        /*0070*/ 	.short	0x0002
        /*0072*/ 	.short	0x0010
        /*0074*/ 	.byte	0x00, 0xf4, 0x21, 0x00


	//----- nvinfo : EIATTR_KPARAM_INFO
	.align		4
.L_25:
        /*0078*/ 	.byte	0x04, 0x17
        /*007a*/ 	.short	(.L_27 - .L_26)
.L_26:
        /*007c*/ 	.word	0x00000000
        /*0080*/ 	.short	0x0001
        /*0082*/ 	.short	0x0008
        /*0084*/ 	.byte	0x00, 0xf4, 0x21, 0x00


	//----- nvinfo : EIATTR_KPARAM_INFO
	.align		4
.L_27:
        /*0088*/ 	.byte	0x04, 0x17
        /*008a*/ 	.short	(.L_29 - .L_28)
.L_28:
        /*008c*/ 	.word	0x00000000
        /*0090*/ 	.short	0x0000
        /*0092*/ 	.short	0x0000
        /*0094*/ 	.byte	0x00, 0xf4, 0x21, 0x00


	//----- nvinfo : EIATTR_SPARSE_MMA_MASK
	.align		4
.L_29:
        /*0098*/ 	.byte	0x03, 0x50
        /*009a*/ 	.short	0x0000


	//----- nvinfo : EIATTR_MAXREG_COUNT
	.align		4
        /*009c*/ 	.byte	0x03, 0x1b
        /*009e*/ 	.short	0x00ff


	//----- nvinfo : EIATTR_EXIT_INSTR_OFFSETS
	.align		4
        /*00a0*/ 	.byte	0x04, 0x1c
        /*00a2*/ 	.short	(.L_31 - .L_30)


	//   ....[0]....
.L_30:
        /*00a4*/ 	.word	0x000009a0


	//----- nvinfo : EIATTR_REQNTID
	.align		4
.L_31:
        /*00a8*/ 	.byte	0x04, 0x10
        /*00aa*/ 	.short	(.L_33 - .L_32)
.L_32:
        /*00ac*/ 	.word	0x00000080
        /*00b0*/ 	.word	0x00000001
        /*00b4*/ 	.word	0x00000001


	//----- nvinfo : EIATTR_CBANK_PARAM_SIZE
	.align		4
.L_33:
        /*00b8*/ 	.byte	0x03, 0x19
        /*00ba*/ 	.short	0x0044


	//----- nvinfo : EIATTR_PARAM_CBANK
	.align		4
        /*00bc*/ 	.byte	0x04, 0x0a
        /*00be*/ 	.short	(.L_35 - .L_34)
	.align		4
.L_34:
        /*00c0*/ 	.word	index@(.nv.constant0.triton_poi_fused__native_batch_norm_legit_no_training_convolution_relu_threshold_backward_35)
        /*00c4*/ 	.short	0x0210
        /*00c6*/ 	.short	0x0044


	//----- nvinfo : EIATTR_SW_WAR
	.align		4
.L_35:
        /*00c8*/ 	.byte	0x04, 0x36
        /*00ca*/ 	.short	(.L_37 - .L_36)
.L_36:
        /*00cc*/ 	.word	0x00000008
.L_37:


//--------------------- .nv.callgraph             --------------------------
	.section	.nv.callgraph,"",@"SHT_CUDA_CALLGRAPH"
	.align	4
	.sectionentsize	8
	.align		4
        /*0000*/ 	.word	0x00000000
	.align		4
        /*0004*/ 	.word	0xffffffff
	.align		4
        /*0008*/ 	.word	0x00000000
	.align		4
        /*000c*/ 	.word	0xfffffffe
	.align		4
        /*0010*/ 	.word	0x00000000
	.align		4
        /*0014*/ 	.word	0xfffffffd
	.align		4
        /*0018*/ 	.word	0x00000000
	.align		4
        /*001c*/ 	.word	0xfffffffc


//--------------------- .nv.constant4             --------------------------
	.section	.nv.constant4,"a",@progbits
	.align	8
	.align		8
.nv.constant4:
        /*0000*/ 	.dword	_$_str
	.align		8
        /*0008*/ 	.dword	_$_str_$_2


//--------------------- .text.triton_poi_fused__native_batch_norm_legit_no_training_convolution_relu_threshold_backward_35 --------------------------
	.section	.text.triton_poi_fused__native_batch_norm_legit_no_training_convolution_relu_threshold_backward_35,"ax",@progbits
	.sectionflags	@"SHF_BARRIERS=1"
	.align	128
        .global         triton_poi_fused__native_batch_norm_legit_no_training_convolution_relu_threshold_backward_35
        .type           triton_poi_fused__native_batch_norm_legit_no_training_convolution_relu_threshold_backward_35,@function
        .size           triton_poi_fused__native_batch_norm_legit_no_training_convolution_relu_threshold_backward_35,(.L_x_1 - triton_poi_fused__native_batch_norm_legit_no_training_convolution_relu_threshold_backward_35)
        .other          triton_poi_fused__native_batch_norm_legit_no_training_convolution_relu_threshold_backward_35,@"STO_CUDA_ENTRY STV_DEFAULT"
triton_poi_fused__native_batch_norm_legit_no_training_convolution_relu_threshold_backward_35:
.text.triton_poi_fused__native_batch_norm_legit_no_training_convolution_relu_threshold_backward_35:
[----:B------:R-:W-:Y:S01]  /*0000*/  LDC R1, c[0x0][0x28] ;  /* 0x00000a00ff017b82 */ /* 0x000fe20000000800 */
[----:B------:R-:W1:Y:S07]  /*0010*/  S2R R16, SR_TID.X ;  /* 0x0000000000107919 */ /* 0x000e6e0000002100 */
[----:B------:R-:W2:Y:S01]  /*0020*/  LDC.64 R12, c[0x0][0x228] ;  /* 0x00008a00ff0c7b82 */ /* 0x000ea20000000a00 */
[----:B------:R-:W-:Y:S01]  /*0030*/  ULDC.64 UR6, c[0x0][0x208] ;  /* 0x0000820000067ab9 */ /* 0x000fe20000000a00 */
[----:B------:R-:W3:Y:S06]  /*0040*/  S2R R0, SR_CTAID.X ;  /* 0x0000000000007919 */ /* 0x000eec0000002500 */
[----:B------:R-:W4:Y:S08]  /*0050*/  LDC.64 R22, c[0x0][0x210] ;  /* 0x00008400ff167b82 */ /* 0x000f300000000a00 */
[----:B------:R-:W5:Y:S08]  /*0060*/  LDC.64 R28, c[0x0][0x218] ;  /* 0x00008600ff1c7b82 */ /* 0x000f700000000a00 */
[----:B------:R-:W2:Y:S08]  /*0070*/  LDC.64 R24, c[0x0][0x220] ;  /* 0x00008800ff187b82 */ /* 0x000eb00000000a00 */
[----:B------:R-:W5:Y:S01]  /*0080*/  LDC.64 R14, c[0x0][0x230] ;  /* 0x00008c00ff0e7b82 */ /* 0x000f620000000a00 */
[----:B-1----:R-:W-:-:S07]  /*0090*/  IMAD.SHL.U32 R2, R16, 0x8, RZ ;  /* 0x0000000810027824 */ /* 0x002fce00078e00ff */
[----:B------:R-:W1:Y:S01]  /*00a0*/  S2UR UR5, SR_CgaCtaId ;  /* 0x00000000000579c3 */ /* 0x000e620000008800 */
[----:B---3--:R-:W-:Y:S01]  /*00b0*/  IMAD.SHL.U32 R19, R0, 0x400, RZ ;  /* 0x0000040000137824 */ /* 0x008fe200078e00ff */
[----:B------:R-:W-:Y:S01]  /*00c0*/  SHF.R.S32.HI R3, RZ, 0x15, R0 ;  /* 0x00000015ff037819 */ /* 0x000fe20000011400 */
[----:B------:R-:W-:Y:S01]  /*00d0*/  UMOV UR4, 0x400 ;  /* 0x0000040000047882 */ /* 0x000fe20000000000 */
[----:B------:R-:W-:Y:S01]  /*00e0*/  LOP3.LUT R2, R2, 0x3f8, RZ, 0xc0, !PT ;  /* 0x000003f802027812 */ /* 0x000fe200078ec0ff */
[----:B------:R-:W-:Y:S01]  /*00f0*/  ULDC.64 UR8, c[0x0][0x248] ;  /* 0x0000920000087ab9 */ /* 0x000fe20000000a00 */
[----:B------:R-:W-:Y:S02]  /*0100*/  SGXT R3, R3, 0x1 ;  /* 0x000000010303781a */ /* 0x000fe40000000200 */
[----:B------:R-:W-:-:S04]  /*0110*/  LOP3.LUT R0, R19, R2, RZ, 0xfc, !PT ;  /* 0x0000000213007212 */ /* 0x000fc800078efcff */
[----:B------:R-:W-:-:S04]  /*0120*/  LEA.HI R3, R3, R0, RZ, 0xa ;  /* 0x0000000003037211 */ /* 0x000fc800078f50ff */
[----:B------:R-:W-:-:S04]  /*0130*/  SHF.R.S32.HI R3, RZ, 0xa, R3 ;  /* 0x0000000aff037819 */ /* 0x000fc80000011403 */
[----:B------:R-:W-:-:S04]  /*0140*/  LEA.HI R4, R3, R3, RZ, 0x7 ;  /* 0x0000000303047211 */ /* 0x000fc800078f38ff */
[----:B------:R-:W-:-:S05]  /*0150*/  LOP3.LUT R4, R4, 0xffffff80, RZ, 0xc0, !PT ;  /* 0xffffff8004047812 */ /* 0x000fca00078ec0ff */
[----:B------:R-:W-:-:S04]  /*0160*/  IMAD.IADD R17, R3, 0x1, -R4 ;  /* 0x0000000103117824 */ /* 0x000fc800078e0a04 */
[----:B--2---:R-:W-:-:S05]  /*0170*/  IMAD.WIDE R12, R17, 0x4, R12 ;  /* 0x00000004110c7825 */ /* 0x004fca00078e020c */
[----:B------:R2:W3:Y:S01]  /*0180*/  LDG.E.EL R21, desc[UR6][R12.64] ;  /* 0x000000060c157981 */ /* 0x0004e2000c2e1900 */
[----:B----4-:R-:W-:-:S04]  /*0190*/  IMAD.WIDE R26, R0, 0x4, R22 ;  /* 0x00000004001a7825 */ /* 0x010fc800078e0216 */
[C---:B-----5:R-:W-:Y:S01]  /*01a0*/  IMAD.WIDE R28, R17.reuse, 0x4, R28 ;  /* 0x00000004111c7825 */ /* 0x060fe200078e021c */
[----:B------:R-:W4:Y:S04]  /*01b0*/  LDG.E.128 R4, desc[UR6][R26.64] ;  /* 0x000000061a047981 */ /* 0x000f28000c1e1d00 */
[----:B------:R5:W4:Y:S01]  /*01c0*/  LDG.E.EL R3, desc[UR6][R28.64] ;  /* 0x000000061c037981 */ /* 0x000b22000c2e1900 */
[C---:B0-----:R-:W-:Y:S01]  /*01d0*/  IMAD.WIDE R24, R17.reuse, 0x4, R24 ;  /* 0x0000000411187825 */ /* 0x041fe200078e0218 */
[----:B--2---:R-:W0:Y:S02]  /*01e0*/  LDC.64 R12, c[0x0][0x238] ;  /* 0x00008e00ff0c7b82 */ /* 0x004e240000000a00 */
[----:B------:R-:W2:Y:S04]  /*01f0*/  LDG.E.128 R8, desc[UR6][R26.64+0x10] ;  /* 0x000010061a087981 */ /* 0x000ea8000c1e1d00 */
[----:B------:R0:W2:Y:S01]  /*0200*/  LDG.E.EL R20, desc[UR6][R24.64] ;  /* 0x0000000618147981 */ /* 0x0000a2000c2e1900 */
[----:B------:R-:W-:-:S04]  /*0210*/  IMAD.WIDE R14, R17, 0x4, R14 ;  /* 0x00000004110e7825 */ /* 0x000fc800078e020e */
[----:B0-----:R-:W-:Y:S02]  /*0220*/  IMAD.WIDE R12, R17, 0x4, R12 ;  /* 0x00000004110c7825 */ /* 0x001fe400078e020c */
[----:B------:R-:W2:Y:S04]  /*0230*/  LDG.E.EL R17, desc[UR6][R14.64] ;  /* 0x000000060e117981 */ /* 0x000ea8000c2e1900 */
[----:B------:R0:W2:Y:S01]  /*0240*/  LDG.E.EL R18, desc[UR6][R12.64] ;  /* 0x000000060c127981 */ /* 0x0000a2000c2e1900 */
[----:B-1----:R-:W-:Y:S01]  /*0250*/  UPRMT UR4, UR5, 0x654, UR4 ;  /* 0x0000065405047896 */ /* 0x002fe20008000004 */
[----:B------:R-:W-:Y:S01]  /*0260*/  IMAD.SHL.U32 R16, R16, 0x4, RZ ;  /* 0x0000000410107824 */ /* 0x000fe200078e00ff */
[----:B-----5:R-:W-:Y:S01]  /*0270*/  SHF.R.S32.HI R28, RZ, 0x1f, R19 ;  /* 0x0000001fff1c7819 */ /* 0x020fe20000011413 */
[----:B------:R-:W-:-:S03]  /*0280*/  IMAD.MOV.U32 R25, RZ, RZ, 0x3e800000 ;  /* 0x3e800000ff197424 */ /* 0x000fc600078e00ff */
[----:B------:R-:W-:Y:S02]  /*0290*/  LEA R2, R2, UR4, 0x2 ;  /* 0x0000000402027c11 */ /* 0x000fe4000f8e10ff */
[----:B------:R-:W-:Y:S01]  /*02a0*/  LOP3.LUT R16, R16, 0x1fc, RZ, 0xc0, !PT ;  /* 0x000001fc10107812 */ /* 0x000fe200078ec0ff */
[----:B---3--:R-:W-:-:S06]  /*02b0*/  FADD R21, R21, 9.9999997473787516356e-06 ;  /* 0x3727c5ac15157421 */ /* 0x008fcc0000000000 */
[----:B------:R-:W1:Y:S01]  /*02c0*/  MUFU.SQRT R21, R21 ;  /* 0x0000001500157308 */ /* 0x000e620000002000 */
[--C-:B----4-:R-:W-:Y:S01]  /*02d0*/  FADD R4, R4, R3.reuse ;  /* 0x0000000304047221 */ /* 0x110fe20000000000 */
[--C-:B------:R-:W-:Y:S01]  /*02e0*/  FADD R5, R5, R3.reuse ;  /* 0x0000000305057221 */ /* 0x100fe20000000000 */
[--C-:B------:R-:W-:Y:S01]  /*02f0*/  FADD R6, R6, R3.reuse ;  /* 0x0000000306067221 */ /* 0x100fe20000000000 */
[--C-:B------:R-:W-:Y:S01]  /*0300*/  FADD R7, R7, R3.reuse ;  /* 0x0000000307077221 */ /* 0x100fe20000000000 */
[--C-:B--2---:R-:W-:Y:S01]  /*0310*/  FADD R8, R8, R3.reuse ;  /* 0x0000000308087221 */ /* 0x104fe20000000000 */
[--C-:B------:R-:W-:Y:S01]  /*0320*/  FADD R9, R9, R3.reuse ;  /* 0x0000000309097221 */ /* 0x100fe20000000000 */
[--C-:B------:R-:W-:Y:S01]  /*0330*/  FADD R10, R10, R3.reuse ;  /* 0x000000030a0a7221 */ /* 0x100fe20000000000 */
[----:B------:R-:W-:Y:S01]  /*0340*/  FADD R11, R11, R3 ;  /* 0x000000030b0b7221 */ /* 0x000fe20000000000 */
[----:B------:R-:W-:Y:S01]  /*0350*/  STS.128 [R2], R4 ;  /* 0x0000000402007388 */ /* 0x000fe20000000c00 */
[----:B------:R-:W-:Y:S01]  /*0360*/  LEA R3, R16, UR4, 0x2 ;  /* 0x0000000410037c11 */ /* 0x000fe2000f8e10ff */
[C---:B------:R-:W-:Y:S01]  /*0370*/  FADD R27, -R20.reuse, R5 ;  /* 0x00000005141b7221 */ /* 0x040fe20000000100 */
[C---:B-1----:R-:W-:Y:S01]  /*0380*/  FSETP.GT.AND P0, PT, R21.reuse, 8.50705917302346158658e+37, PT ;  /* 0x7e8000001500780b */ /* 0x042fe20003f04000 */
[----:B------:R1:W-:Y:S01]  /*0390*/  STS.128 [R2+0x10], R8 ;  /* 0x0000100802007388 */ /* 0x0003e20000000c00 */
[----:B------:R-:W-:Y:S01]  /*03a0*/  FSETP.GEU.AND P1, PT, R21, 1.175494350822287508e-38, PT ;  /* 0x008000001500780b */ /* 0x000fe20003f2e000 */
[C---:B------:R-:W-:Y:S01]  /*03b0*/  FADD R29, -R20.reuse, R6 ;  /* 0x00000006141d7221 */ /* 0x040fe20000000100 */
[----:B------:R-:W-:Y:S01]  /*03c0*/  FSEL R25, R25, 1, P0 ;  /* 0x3f80000019197808 */ /* 0x000fe20000000000 */
[----:B------:R-:W-:Y:S01]  /*03d0*/  BAR.SYNC.DEFER_BLOCKING 0x0 ;  /* 0x0000000000007b1d */ /* 0x000fe20000010000 */
[----:B------:R-:W-:Y:S01]  /*03e0*/  FADD R26, -R20, R7 ;  /* 0x00000007141a7221 */ /* 0x000fe20000000100 */
[----:B------:R-:W-:-:S04]  /*03f0*/  LOP3.LUT R16, R19, R16, RZ, 0xfc, !PT ;  /* 0x0000001013107212 */ /* 0x000fc800078efcff */
[----:B------:R-:W-:Y:S01]  /*0400*/  ULDC.64 UR4, c[0x0][0x210] ;  /* 0x0000840000047ab9 */ /* 0x000fe20000000a00 */
[C---:B------:R-:W-:Y:S02]  /*0410*/  IMAD.SHL.U32 R19, R16.reuse, 0x4, RZ ;  /* 0x0000000410137824 */ /* 0x040fe400078e00ff */
[----:B------:R-:W-:Y:S01]  /*0420*/  @P0 FMUL R21, R21, 0.25 ;  /* 0x3e80000015150820 */ /* 0x000fe20000400000 */
[----:B------:R-:W-:-:S04]  /*0430*/  IMAD.WIDE R22, R16, 0x4, R22 ;  /* 0x0000000410167825 */ /* 0x000fc800078e0216 */
[----:B------:R-:W-:Y:S01]  /*0440*/  @!P1 FMUL R25, R25, 16777216 ;  /* 0x4b80000019199820 */ /* 0x000fe20000400000 */
[----:B------:R-:W-:Y:S01]  /*0450*/  SHF.L.U64.HI R28, R16, 0x2, R28 ;  /* 0x00000002101c7819 */ /* 0x000fe2000001021c */
[----:B------:R-:W-:Y:S01]  /*0460*/  @!P1 FMUL R21, R21, 16777216 ;  /* 0x4b80000015159820 */ /* 0x000fe20000400000 */
[C---:B-1----:R-:W-:Y:S01]  /*0470*/  FADD R8, -R20.reuse, R8 ;  /* 0x0000000814087221 */ /* 0x042fe20000000100 */
[C---:B------:R-:W-:Y:S01]  /*0480*/  FADD R9, -R20.reuse, R9 ;  /* 0x0000000914097221 */ /* 0x040fe20000000100 */
[C---:B------:R-:W-:Y:S01]  /*0490*/  FADD R11, -R20.reuse, R11 ;  /* 0x0000000b140b7221 */ /* 0x040fe20000000100 */
[----:B------:R1:W2:Y:S01]  /*04a0*/  MUFU.RCP R24, R21 ;  /* 0x0000001500187308 */ /* 0x0002a20000001000 */
[----:B0-----:R-:W0:Y:S01]  /*04b0*/  LDS.128 R12, [R3] ;  /* 0x00000000030c7984 */ /* 0x001e220000000c00 */
[----:B-1----:R-:W-:Y:S01]  /*04c0*/  FADD R21, -R20, R10 ;  /* 0x0000000a14157221 */ /* 0x002fe20000000100 */
[----:B--2---:R-:W-:Y:S01]  /*04d0*/  FMUL R24, R24, R25 ;  /* 0x0000001918187220 */ /* 0x004fe20000400000 */
[----:B------:R-:W-:Y:S01]  /*04e0*/  FADD R25, -R20, R4 ;  /* 0x0000000414197221 */ /* 0x000fe20000000100 */
[----:B------:R-:W-:Y:S01]  /*04f0*/  IADD3 R20, P0, R19, UR4, RZ ;  /* 0x0000000413147c10 */ /* 0x000fe2000ff1e0ff */
[----:B------:R-:W1:Y:S01]  /*0500*/  LDS.128 R4, [R3+0x800] ;  /* 0x0008000003047984 */ /* 0x000e620000000c00 */
[C---:B------:R-:W-:Y:S01]  /*0510*/  FMUL R10, R24.reuse, R29 ;  /* 0x0000001d180a7220 */ /* 0x040fe20000400000 */
[C---:B------:R-:W-:Y:S01]  /*0520*/  FMUL R29, R24.reuse, R21 ;  /* 0x00000015181d7220 */ /* 0x040fe20000400000 */
[C---:B------:R-:W-:Y:S01]  /*0530*/  FMUL R21, R24.reuse, R8 ;  /* 0x0000000818157220 */ /* 0x040fe20000400000 */
[C---:B------:R-:W-:Y:S01]  /*0540*/  FMUL R25, R24.reuse, R25 ;  /* 0x0000001918197220 */ /* 0x040fe20000400000 */
[C---:B------:R-:W-:Y:S01]  /*0550*/  FMUL R27, R24.reuse, R27 ;  /* 0x0000001b181b7220 */ /* 0x040fe20000400000 */
[C---:B------:R-:W-:Y:S01]  /*0560*/  FMUL R26, R24.reuse, R26 ;  /* 0x0000001a181a7220 */ /* 0x040fe20000400000 */
[----:B------:R-:W-:Y:S01]  /*0570*/  FMUL R9, R24, R9 ;  /* 0x0000000918097220 */ /* 0x000fe20000400000 */
[C-C-:B------:R-:W-:Y:S01]  /*0580*/  FFMA R25, R17.reuse, R25, R18.reuse ;  /* 0x0000001911197223 */ /* 0x140fe20000000012 */
[C-C-:B------:R-:W-:Y:S01]  /*0590*/  FFMA R10, R17.reuse, R10, R18.reuse ;  /* 0x0000000a110a7223 */ /* 0x140fe20000000012 */
[C-C-:B------:R-:W-:Y:S01]  /*05a0*/  FFMA R27, R17.reuse, R27, R18.reuse ;  /* 0x0000001b111b7223 */ /* 0x140fe20000000012 */
[----:B------:R-:W-:-:S02]  /*05b0*/  FFMA R29, R17, R29, R18 ;  /* 0x0000001d111d7223 */ /* 0x000fc40000000012 */
[----:B------:R-:W-:Y:S02]  /*05c0*/  FSETP.GEU.AND P6, PT, R25, RZ, PT ;  /* 0x000000ff1900720b */ /* 0x000fe40003fce000 */
[----:B------:R-:W-:Y:S02]  /*05d0*/  FSETP.GEU.AND P5, PT, R27, RZ, PT ;  /* 0x000000ff1b00720b */ /* 0x000fe40003fae000 */
[----:B------:R-:W-:Y:S02]  /*05e0*/  FSEL R8, R25, RZ, P6 ;  /* 0x000000ff19087208 */ /* 0x000fe40003000000 */
[----:B------:R-:W-:-:S04]  /*05f0*/  FSETP.GEU.AND P4, PT, R10, RZ, PT ;  /* 0x000000ff0a00720b */ /* 0x000fc80003f8e000 */
[----:B------:R-:W-:Y:S01]  /*0600*/  FSEL R10, R10, RZ, P4 ;  /* 0x000000ff0a0a7208 */ /* 0x000fe20002000000 */
[----:B0-----:R0:W-:Y:S02]  /*0610*/  STG.E.128 desc[UR6][R22.64], R12 ;  /* 0x0000000c16007986 */ /* 0x0011e4000c101d06 */
[C-C-:B0-----:R-:W-:Y:S01]  /*0620*/  FFMA R12, R17.reuse, R21, R18.reuse ;  /* 0x00000015110c7223 */ /* 0x141fe20000000012 */
[----:B------:R-:W-:Y:S01]  /*0630*/  IADD3.X R21, R28, UR5, RZ, P0, !PT ;  /* 0x000000051c157c10 */ /* 0x000fe200087fe4ff */
[----:B------:R-:W-:Y:S01]  /*0640*/  FMUL R15, R24, R11 ;  /* 0x0000000b180f7220 */ /* 0x000fe20000400000 */
[C-C-:B------:R-:W-:Y:S01]  /*0650*/  FFMA R11, R17.reuse, R26, R18.reuse ;  /* 0x0000001a110b7223 */ /* 0x140fe20000000012 */
[C-C-:B------:R-:W-:Y:S01]  /*0660*/  FFMA R13, R17.reuse, R9, R18.reuse ;  /* 0x00000009110d7223 */ /* 0x140fe20000000012 */
[----:B------:R-:W-:Y:S01]  /*0670*/  FSETP.GEU.AND P2, PT, R12, RZ, PT ;  /* 0x000000ff0c00720b */ /* 0x000fe20003f4e000 */
[----:B-1----:R0:W-:Y:S01]  /*0680*/  STG.E.128 desc[UR6][R20.64+0x800], R4 ;  /* 0x0008000414007986 */ /* 0x0021e2000c101d06 */
[----:B------:R-:W-:Y:S01]  /*0690*/  FFMA R15, R17, R15, R18 ;  /* 0x0000000f110f7223 */ /* 0x000fe20000000012 */
[----:B------:R-:W-:Y:S01]  /*06a0*/  FSETP.GEU.AND P3, PT, R11, RZ, PT ;  /* 0x000000ff0b00720b */ /* 0x000fe20003f6e000 */
[----:B------:R-:W-:Y:S01]  /*06b0*/  ULDC.64 UR4, c[0x0][0x240] ;  /* 0x0000900000047ab9 */ /* 0x000fe20000000a00 */
[----:B------:R-:W-:Y:S01]  /*06c0*/  BAR.SYNC.DEFER_BLOCKING 0x0 ;  /* 0x0000000000007b1d */ /* 0x000fe20000010000 */
[----:B------:R-:W-:-:S02]  /*06d0*/  FSETP.GEU.AND P1, PT, R13, RZ, PT ;  /* 0x000000ff0d00720b */ /* 0x000fc40003f2e000 */
[----:B------:R-:W-:Y:S02]  /*06e0*/  FSETP.GEU.AND P0, PT, R29, RZ, PT ;  /* 0x000000ff1d00720b */ /* 0x000fe40003f0e000 */
[----:B------:R-:W-:Y:S02]  /*06f0*/  FSETP.GEU.AND P6, PT, R15, RZ, PT ;  /* 0x000000ff0f00720b */ /* 0x000fe40003fce000 */
[----:B------:R-:W-:Y:S02]  /*0700*/  FSEL R9, R27, RZ, P5 ;  /* 0x000000ff1b097208 */ /* 0x000fe40002800000 */
[----:B------:R-:W-:Y:S02]  /*0710*/  FSEL R11, R11, RZ, P3 ;  /* 0x000000ff0b0b7208 */ /* 0x000fe40001800000 */
[----:B------:R-:W-:Y:S02]  /*0720*/  FSEL R12, R12, RZ, P2 ;  /* 0x000000ff0c0c7208 */ /* 0x000fe40001000000 */
[----:B------:R-:W-:Y:S01]  /*0730*/  FSEL R13, R13, RZ, P1 ;  /* 0x000000ff0d0d7208 */ /* 0x000fe20000800000 */
[----:B0-----:R-:W0:Y:S01]  /*0740*/  LDC.64 R4, c[0x0][0x240] ;  /* 0x00009000ff047b82 */ /* 0x001e220000000a00 */
[----:B------:R-:W-:-:S02]  /*0750*/  FSEL R14, R29, RZ, P0 ;  /* 0x000000ff1d0e7208 */ /* 0x000fc40000000000 */
[----:B------:R-:W-:Y:S02]  /*0760*/  FSEL R15, R15, RZ, P6 ;  /* 0x000000ff0f0f7208 */ /* 0x000fe40003000000 */
[----:B------:R-:W-:Y:S02]  /*0770*/  FSETP.GTU.AND P2, PT, R10, RZ, PT ;  /* 0x000000ff0a00720b */ /* 0x000fe40003f4c000 */
[----:B------:R-:W-:Y:S02]  /*0780*/  FSETP.GTU.AND P0, PT, R8, RZ, PT ;  /* 0x000000ff0800720b */ /* 0x000fe40003f0c000 */
[----:B------:R-:W-:Y:S01]  /*0790*/  SEL R7, RZ, 0x1, P2 ;  /* 0x00000001ff077807 */ /* 0x000fe20001000000 */
[----:B------:R1:W-:Y:S01]  /*07a0*/  STS.128 [R2], R8 ;  /* 0x0000000802007388 */ /* 0x0003e20000000c00 */
[----:B------:R-:W-:Y:S02]  /*07b0*/  FSETP.GTU.AND P1, PT, R9, RZ, PT ;  /* 0x000000ff0900720b */ /* 0x000fe40003f2c000 */
[----:B------:R-:W-:Y:S01]  /*07c0*/  FSETP.GTU.AND P4, PT, R14, RZ, PT ;  /* 0x000000ff0e00720b */ /* 0x000fe20003f8c000 */
[----:B------:R2:W-:Y:S01]  /*07d0*/  STS.128 [R2+0x10], R12 ;  /* 0x0000100c02007388 */ /* 0x0005e20000000c00 */
[----:B------:R-:W-:Y:S01]  /*07e0*/  BAR.SYNC.DEFER_BLOCKING 0x0 ;  /* 0x0000000000007b1d */ /* 0x000fe20000010000 */
[----:B------:R-:W-:-:S02]  /*07f0*/  FSETP.GTU.AND P2, PT, R15, RZ, PT ;  /* 0x000000ff0f00720b */ /* 0x000fc40003f4c000 */
[----:B------:R-:W-:Y:S02]  /*0800*/  FSETP.GTU.AND P3, PT, R11, RZ, PT ;  /* 0x000000ff0b00720b */ /* 0x000fe40003f6c000 */
[----:B------:R-:W-:Y:S01]  /*0810*/  SEL R6, RZ, 0x1, P4 ;  /* 0x00000001ff067807 */ /* 0x000fe20002000000 */
[----:B0-----:R-:W-:Y:S01]  /*0820*/  IMAD.WIDE R4, R16, 0x4, R4 ;  /* 0x0000000410047825 */ /* 0x001fe200078e0204 */
[----:B-1----:R-:W-:Y:S02]  /*0830*/  SEL R9, RZ, 0x1, P1 ;  /* 0x00000001ff097807 */ /* 0x002fe40000800000 */
[----:B------:R-:W-:Y:S02]  /*0840*/  FSETP.GTU.AND P1, PT, R13, RZ, PT ;  /* 0x000000ff0d00720b */ /* 0x000fe40003f2c000 */
[----:B--2---:R-:W-:Y:S02]  /*0850*/  SEL R2, RZ, 0x1, P0 ;  /* 0x00000001ff027807 */ /* 0x004fe40000000000 */
[----:B------:R-:W-:-:S02]  /*0860*/  FSETP.GTU.AND P0, PT, R12, RZ, PT ;  /* 0x000000ff0c00720b */ /* 0x000fc40003f0c000 */
[----:B------:R-:W-:Y:S02]  /*0870*/  SEL R8, RZ, 0x1, P3 ;  /* 0x00000001ff087807 */ /* 0x000fe40001800000 */
[----:B------:R-:W-:Y:S02]  /*0880*/  SEL R12, RZ, 0x1, P0 ;  /* 0x00000001ff0c7807 */ /* 0x000fe40000000000 */
[----:B------:R-:W-:Y:S02]  /*0890*/  PRMT R9, R2, 0x3340, R9 ;  /* 0x0000334002097816 */ /* 0x000fe40000000009 */
[----:B------:R-:W-:Y:S01]  /*08a0*/  PRMT R8, R7, 0x3340, R8 ;  /* 0x0000334007087816 */ /* 0x000fe20000000008 */
[----:B------:R-:W0:Y:S01]  /*08b0*/  LDS.128 R20, [R3] ;  /* 0x0000000003147984 */ /* 0x000e220000000c00 */
[----:B------:R-:W-:Y:S02]  /*08c0*/  IADD3 R2, P0, R19, UR4, RZ ;  /* 0x0000000413027c10 */ /* 0x000fe4000ff1e0ff */
[----:B------:R-:W-:Y:S01]  /*08d0*/  PRMT R8, R9, 0x5410, R8 ;  /* 0x0000541009087816 */ /* 0x000fe20000000008 */
[----:B------:R1:W2:Y:S02]  /*08e0*/  LDS.128 R24, [R3+0x800] ;  /* 0x0008000003187984 */ /* 0x0002a40000000c00 */
[----:B-1----:R-:W-:-:S04]  /*08f0*/  SEL R3, RZ, 0x1, P2 ;  /* 0x00000001ff037807 */ /* 0x002fc80001000000 */
[----:B------:R-:W-:Y:S02]  /*0900*/  PRMT R10, R6, 0x3340, R3 ;  /* 0x00003340060a7816 */ /* 0x000fe40000000003 */
[----:B------:R-:W-:Y:S02]  /*0910*/  SEL R3, RZ, 0x1, P1 ;  /* 0x00000001ff037807 */ /* 0x000fe40000800000 */
[----:B------:R-:W-:Y:S02]  /*0920*/  IADD3 R6, P1, R0, UR8, RZ ;  /* 0x0000000800067c10 */ /* 0x000fe4000ff3e0ff */
[----:B------:R-:W-:Y:S02]  /*0930*/  PRMT R11, R12, 0x3340, R3 ;  /* 0x000033400c0b7816 */ /* 0x000fe40000000003 */
[----:B------:R-:W-:Y:S02]  /*0940*/  IADD3.X R3, R28, UR5, RZ, P0, !PT ;  /* 0x000000051c037c10 */ /* 0x000fe400087fe4ff */
[----:B------:R-:W-:-:S02]  /*0950*/  LEA.HI.X.SX32 R7, R0, UR9, 0x1, P1 ;  /* 0x0000000900077c11 */ /* 0x000fc400088f0eff */
[----:B------:R-:W-:Y:S01]  /*0960*/  PRMT R9, R11, 0x5410, R10 ;  /* 0x000054100b097816 */ /* 0x000fe2000000000a */
[----:B0-----:R-:W-:Y:S04]  /*0970*/  STG.E.128 desc[UR6][R4.64], R20 ;  /* 0x0000001404007986 */ /* 0x001fe8000c101d06 */
[----:B--2---:R-:W-:Y:S04]  /*0980*/  STG.E.128 desc[UR6][R2.64+0x800], R24 ;  /* 0x0008001802007986 */ /* 0x004fe8000c101d06 */
[----:B------:R-:W-:Y:S01]  /*0990*/  STG.E.64 desc[UR6][R6.64], R8 ;  /* 0x0000000806007986 */ /* 0x000fe2000c101b06 */
[----:B------:R-:W-:Y:S05]  /*09a0*/  EXIT ;  /* 0x000000000000794d */ /* 0x000fea0003800000 */
.L_x_0:
[----:B------:R-:W-:-:S00]  /*09b0*/  BRA `(.L_x_0) ;  /* 0xfffffffc00fc7947 */ /* 0x000fc0000383ffff */
[----:B------:R-:W-:-:S00]  /*09c0*/  NOP ;  /* 0x0000000000007918 */ /* 0x000fc00000000000 */
        /* <DEDUP_REMOVED lines=11> */
.L_x_1:


//--------------------- .nv.global.init           --------------------------
	.section	.nv.global.init,"aw",@progbits
.nv.global.init:
	.type		_$_str,@object
	.size		_$_str,(_$_str_$_2 - _$_str)
_$_str:
        /*0000*/ 	.byte	0x5f, 0x5f, 0x43, 0x55, 0x44, 0x41, 0x5f, 0x46, 0x54, 0x5a, 0x00
	.type		_$_str_$_2,@object
	.size		_$_str_$_2,(.L_1 - _$_str_$_2)
_$_str_$_2:
        /*000b*/ 	.byte	0x5f, 0x5f, 0x43, 0x55, 0x44, 0x41, 0x5f, 0x50, 0x52, 0x45, 0x43, 0x5f, 0x53, 0x51, 0x52, 0x54
        /*001b*/ 	.byte	0x00
.L_1:


//--------------------- .nv.shared.triton_poi_fused__native_batch_norm_legit_no_training_convolution_relu_threshold_backward_35 --------------------------
	.section	.nv.shared.triton_poi_fused__native_batch_norm_legit_no_training_convolution_relu_threshold_backward_35,"aw",@nobits
	.sectionflags	@""
	.align	16
	.zero		1024


//--------------------- .nv.constant0.triton_poi_fused__native_batch_norm_legit_no_training_convolution_relu_threshold_backward_35 --------------------------
	.section	.nv.constant0.triton_poi_fused__native_batch_norm_legit_no_training_convolution_relu_threshold_backward_35,"a",@progbits
	.sectionflags	@""
	.align	4
.nv.constant0.triton_poi_fused__native_batch_norm_legit_no_training_convolution_relu_threshold_backward_35:
	.zero		596
